//
// Generated by NVIDIA NVVM Compiler
//
// Compiler Build ID: CL-36424714
// Cuda compilation tools, release 13.0, V13.0.88
// Based on NVVM 20.0.0
//

.version 9.0
.target sm_100
.address_size 64

	// .globl	_Z15cuda_bitshufflePjS_ii
.extern .func  (.param .b32 func_retval0) vprintf
(
	.param .b64 vprintf_param_0,
	.param .b64 vprintf_param_1
)
;
.global .align 1 .b8 $str[17] = {72, 101, 108, 108, 111, 32, 102, 114, 111, 109, 32, 67, 85, 68, 65, 10};

.visible .entry _Z15cuda_bitshufflePjS_ii(
	.param .u64 .ptr .align 1 _Z15cuda_bitshufflePjS_ii_param_0,
	.param .u64 .ptr .align 1 _Z15cuda_bitshufflePjS_ii_param_1,
	.param .u32 _Z15cuda_bitshufflePjS_ii_param_2,
	.param .u32 _Z15cuda_bitshufflePjS_ii_param_3
)
{
	.reg .pred 	%p<7>;
	.reg .b32 	%r<70>;
	.reg .b64 	%rd<9>;

	ld.param.u64 	%rd1, [_Z15cuda_bitshufflePjS_ii_param_0];
	ld.param.u64 	%rd2, [_Z15cuda_bitshufflePjS_ii_param_1];
	ld.param.u32 	%r27, [_Z15cuda_bitshufflePjS_ii_param_2];
	ld.param.u32 	%r26, [_Z15cuda_bitshufflePjS_ii_param_3];
	mov.u32 	%r28, %ctaid.x;
	mov.u32 	%r29, %ntid.x;
	mov.u32 	%r30, %tid.x;
	mad.lo.s32 	%r1, %r28, %r29, %r30;
	setp.ge.s32 	%p1, %r1, %r27;
	@%p1 bra 	$L__BB0_9;
	cvta.to.global.u64 	%rd3, %rd1;
	mul.wide.s32 	%rd4, %r1, 4;
	add.s64 	%rd5, %rd3, %rd4;
	ld.global.u32 	%r2, [%rd5];
	setp.lt.s32 	%p2, %r26, 1;
	mov.b32 	%r69, 0;
	@%p2 bra 	$L__BB0_8;
	and.b32  	%r3, %r26, 3;
	setp.lt.u32 	%p3, %r26, 4;
	mov.b32 	%r67, 0;
	mov.u32 	%r69, %r67;
	@%p3 bra 	$L__BB0_5;
	and.b32  	%r67, %r26, 2147483644;
	add.s32 	%r59, %r26, -2;
	mov.b32 	%r60, 0;
	mov.u32 	%r69, %r60;
$L__BB0_4:
	shr.u32 	%r35, %r2, %r60;
	and.b32  	%r36, %r35, 1;
	add.s32 	%r37, %r59, 1;
	shl.b32 	%r38, %r36, %r37;
	or.b32  	%r39, %r38, %r69;
	add.s32 	%r40, %r60, 1;
	shr.u32 	%r41, %r2, %r40;
	and.b32  	%r42, %r41, 1;
	add.s32 	%r43, %r59, -2;
	shl.b32 	%r44, %r42, %r59;
	or.b32  	%r45, %r44, %r39;
	add.s32 	%r46, %r60, 2;
	shr.u32 	%r47, %r2, %r46;
	and.b32  	%r48, %r47, 1;
	add.s32 	%r49, %r59, -1;
	shl.b32 	%r50, %r48, %r49;
	or.b32  	%r51, %r50, %r45;
	add.s32 	%r52, %r60, 3;
	shr.u32 	%r53, %r2, %r52;
	and.b32  	%r54, %r53, 1;
	shl.b32 	%r55, %r54, %r43;
	or.b32  	%r69, %r55, %r51;
	add.s32 	%r59, %r59, -4;
	add.s32 	%r60, %r60, 4;
	setp.ne.s32 	%p4, %r60, %r67;
	@%p4 bra 	$L__BB0_4;
$L__BB0_5:
	setp.eq.s32 	%p5, %r3, 0;
	@%p5 bra 	$L__BB0_8;
	sub.s32 	%r66, %r26, %r67;
	neg.s32 	%r65, %r3;
$L__BB0_7:
	.pragma "nounroll";
	shr.u32 	%r56, %r2, %r67;
	and.b32  	%r57, %r56, 1;
	add.s32 	%r66, %r66, -1;
	shl.b32 	%r58, %r57, %r66;
	or.b32  	%r69, %r58, %r69;
	add.s32 	%r67, %r67, 1;
	add.s32 	%r65, %r65, 1;
	setp.ne.s32 	%p6, %r65, 0;
	@%p6 bra 	$L__BB0_7;
$L__BB0_8:
	cvta.to.global.u64 	%rd6, %rd2;
	add.s64 	%rd8, %rd6, %rd4;
	st.global.u32 	[%rd8], %r69;
$L__BB0_9:
	ret;

}
	// .globl	_Z4testv
.visible .entry _Z4testv()
{
	.reg .b32 	%r<3>;
	.reg .b64 	%rd<3>;

	mov.u64 	%rd1, $str;
	cvta.global.u64 	%rd2, %rd1;
	{ // callseq 0, 0
	.param .b64 param0;
	st.param.b64 	[param0], %rd2;
	.param .b64 param1;
	st.param.b64 	[param1], 0;
	.param .b32 retval0;
	call.uni (retval0), 
	vprintf, 
	(
	param0, 
	param1
	);
	ld.param.b32 	%r1, [retval0];
	} // callseq 0
	ret;

}


// ===== COMPILED SASS (sm_100) =====

	.target	sm_100

	.elftype	@"ET_EXEC"


//--------------------- .note.nv.tkinfo           --------------------------
	.section	.note.nv.tkinfo,"",@"SHT_NOTE"
	.sectionflags	@"SHF_NOTE_NV_TKINFO"
	.tkinfo
        /*0018*/ 	.word	0x00000002
        /*0030*/ 	.string	""
        /*0030*/ 	.string	"ptxas"
        /*0030*/ 	.string	"Cuda compilation tools, release 13.0, V13.0.88"
        /*0030*/ 	.string	"Build cuda_13.0.r13.0/compiler.36424714_0"
        /*0030*/ 	.string	"-arch sm_100 -m 64 "



//--------------------- .note.nv.cuinfo           --------------------------
	.section	.note.nv.cuinfo,"",@"SHT_NOTE"
	.sectionflags	@"SHF_NOTE_NV_CUINFO"
        /*0018*/ 	.short	0x0002
        /*001a*/ 	.short	0x0064
        /*001c*/ 	.short	0x0082
	.zero		2


//--------------------- .nv.info                  --------------------------
	.section	.nv.info,"",@"SHT_CUDA_INFO"
	.align	4


	//----- nvinfo : EIATTR_REGCOUNT
	.align		4
        /*0000*/ 	.byte	0x04, 0x2f
        /*0002*/ 	.short	(.L_2 - .L_1)
	.align		4
.L_1:
        /*0004*/ 	.word	index@(_Z15cuda_bitshufflePjS_ii)
        /*0008*/ 	.word	0x0000000a


	//----- nvinfo : EIATTR_FRAME_SIZE
	.align		4
.L_2:
        /*000c*/ 	.byte	0x04, 0x11
        /*000e*/ 	.short	(.L_4 - .L_3)
	.align		4
.L_3:
        /*0010*/ 	.word	index@(_Z15cuda_bitshufflePjS_ii)
        /*0014*/ 	.word	0x00000000


	//----- nvinfo : EIATTR_REGCOUNT
	.align		4
.L_4:
        /*0018*/ 	.byte	0x04, 0x2f
        /*001a*/ 	.short	(.L_6 - .L_5)
	.align		4
.L_5:
        /*001c*/ 	.word	index@(_Z4testv)
        /*0020*/ 	.word	0x00000018


	//----- nvinfo : EIATTR_FRAME_SIZE
	.align		4
.L_6:
        /*0024*/ 	.byte	0x04, 0x11
        /*0026*/ 	.short	(.L_8 - .L_7)
	.align		4
.L_7:
        /*0028*/ 	.word	index@(_Z4testv)
        /*002c*/ 	.word	0x00000000


	//----- nvinfo : EIATTR_MIN_STACK_SIZE
	.align		4
.L_8:
        /*0030*/ 	.byte	0x04, 0x12
        /*0032*/ 	.short	(.L_10 - .L_9)
	.align		4
.L_9:
        /*0034*/ 	.word	index@(_Z4testv)
        /*0038*/ 	.word	0x00000000


	//----- nvinfo : EIATTR_MIN_STACK_SIZE
	.align		4
.L_10:
        /*003c*/ 	.byte	0x04, 0x12
        /*003e*/ 	.short	(.L_12 - .L_11)
	.align		4
.L_11:
        /*0040*/ 	.word	index@(_Z15cuda_bitshufflePjS_ii)
        /*0044*/ 	.word	0x00000000
.L_12:


//--------------------- .nv.compat                --------------------------
	.section	.nv.compat,"",@"SHT_CUDA_COMPAT_INFO"
	.align	4
        /*0000*/ 	.byte	0x02, 0x09, 0x00, 0x00, 0x02, 0x02, 0x01, 0x00, 0x02, 0x05, 0x05, 0x00, 0x03, 0x07, 0x01, 0x01
        /*0010*/ 	.byte	0x02, 0x03, 0x00, 0x00, 0x02, 0x06, 0x01, 0x00, 0x04, 0x0b, 0x08, 0x00, 0x09, 0x00, 0x00, 0x00
        /*0020*/ 	.byte	0x00, 0x00, 0x00, 0x00


//--------------------- .nv.info._Z4testv         --------------------------
	.section	.nv.info._Z4testv,"",@"SHT_CUDA_INFO"
	.sectionflags	@""
	.align	4


	//----- nvinfo : EIATTR_CUDA_API_VERSION
	.align		4
        /*0000*/ 	.byte	0x04, 0x37
        /*0002*/ 	.short	(.L_14 - .L_13)
.L_13:
        /*0004*/ 	.word	0x00000082


	//----- nvinfo : EIATTR_SPARSE_MMA_MASK
	.align		4
.L_14:
        /*0008*/ 	.byte	0x03, 0x50
        /*000a*/ 	.short	0x0000


	//----- nvinfo : EIATTR_MAXREG_COUNT
	.align		4
        /*000c*/ 	.byte	0x03, 0x1b
        /*000e*/ 	.short	0x00ff


	//----- nvinfo : EIATTR_EXTERNS
	.align		4
        /*0010*/ 	.byte	0x04, 0x0f
        /*0012*/ 	.short	(.L_16 - .L_15)


	//   ....[0]....
	.align		4
.L_15:
        /*0014*/ 	.word	index@(vprintf)


	//----- nvinfo : EIATTR_MERCURY_ISA_VERSION
	.align		4
.L_16:
        /*0018*/ 	.byte	0x03, 0x5f
        /*001a*/ 	.short	0x0101


	//----- nvinfo : EIATTR_VRC_CTA_INIT_COUNT
	.align		4
        /*001c*/ 	.byte	0x02, 0x4a
	.zero		1
	.zero		1


	//----- nvinfo : EIATTR_SYSCALL_OFFSETS
	.align		4
        /*0020*/ 	.byte	0x04, 0x46
        /*0022*/ 	.short	(.L_18 - .L_17)


	//   ....[0]....
.L_17:
        /*0024*/ 	.word	0x00000080


	//----- nvinfo : EIATTR_EXIT_INSTR_OFFSETS
	.align		4
.L_18:
        /*0028*/ 	.byte	0x04, 0x1c
        /*002a*/ 	.short	(.L_20 - .L_19)


	//   ....[0]....
.L_19:
        /*002c*/ 	.word	0x00000090


	//----- nvinfo : EIATTR_SW_WAR
	.align		4
.L_20:
        /*0030*/ 	.byte	0x04, 0x36
        /*0032*/ 	.short	(.L_22 - .L_21)
.L_21:
        /*0034*/ 	.word	0x00000008
.L_22:


//--------------------- .nv.info._Z15cuda_bitshufflePjS_ii --------------------------
	.section	.nv.info._Z15cuda_bitshufflePjS_ii,"",@"SHT_CUDA_INFO"
	.sectionflags	@""
	.align	4


	//----- nvinfo : EIATTR_CUDA_API_VERSION
	.align		4
        /*0000*/ 	.byte	0x04, 0x37
        /*0002*/ 	.short	(.L_24 - .L_23)
.L_23:
        /*0004*/ 	.word	0x00000082


	//----- nvinfo : EIATTR_KPARAM_INFO
	.align		4
.L_24:
        /*0008*/ 	.byte	0x04, 0x17
        /*000a*/ 	.short	(.L_26 - .L_25)
.L_25:
        /*000c*/ 	.word	0x00000000
        /*0010*/ 	.short	0x0003
        /*0012*/ 	.short	0x0014
        /*0014*/ 	.byte	0x00, 0xf0, 0x11, 0x00


	//----- nvinfo : EIATTR_KPARAM_INFO
	.align		4
.L_26:
        /*0018*/ 	.byte	0x04, 0x17
        /*001a*/ 	.short	(.L_28 - .L_27)
.L_27:
        /*001c*/ 	.word	0x00000000
        /*0020*/ 	.short	0x0002
        /*0022*/ 	.short	0x0010
        /*0024*/ 	.byte	0x00, 0xf0, 0x11, 0x00


	//----- nvinfo : EIATTR_KPARAM_INFO
	.align		4
.L_28:
        /*0028*/ 	.byte	0x04, 0x17
        /*002a*/ 	.short	(.L_30 - .L_29)
.L_29:
        /*002c*/ 	.word	0x00000000
        /*0030*/ 	.short	0x0001
        /*0032*/ 	.short	0x0008
        /*0034*/ 	.byte	0x00, 0xf5, 0x21, 0x00


	//----- nvinfo : EIATTR_KPARAM_INFO
	.align		4
.L_30:
        /*0038*/ 	.byte	0x04, 0x17
        /*003a*/ 	.short	(.L_32 - .L_31)
.L_31:
        /*003c*/ 	.word	0x00000000
        /*0040*/ 	.short	0x0000
        /*0042*/ 	.short	0x0000
        /*0044*/ 	.byte	0x00, 0xf5, 0x21, 0x00


	//----- nvinfo : EIATTR_SPARSE_MMA_MASK
	.align		4
.L_32:
        /*0048*/ 	.byte	0x03, 0x50
        /*004a*/ 	.short	0x0000


	//----- nvinfo : EIATTR_MAXREG_COUNT
	.align		4
        /*004c*/ 	.byte	0x03, 0x1b
        /*004e*/ 	.short	0x00ff


	//----- nvinfo : EIATTR_MERCURY_ISA_VERSION
	.align		4
        /*0050*/ 	.byte	0x03, 0x5f
        /*0052*/ 	.short	0x0101


	//----- nvinfo : EIATTR_VRC_CTA_INIT_COUNT
	.align		4
        /*0054*/ 	.byte	0x02, 0x4a
	.zero		1
	.zero		1


	//----- nvinfo : EIATTR_EXIT_INSTR_OFFSETS
	.align		4
        /*0058*/ 	.byte	0x04, 0x1c
        /*005a*/ 	.short	(.L_34 - .L_33)


	//   ....[0]....
.L_33:
        /*005c*/ 	.word	0x00000070


	//   ....[1]....
        /*0060*/ 	.word	0x00000410


	//----- nvinfo : EIATTR_CBANK_PARAM_SIZE
	.align		4
.L_34:
        /*0064*/ 	.byte	0x03, 0x19
        /*0066*/ 	.short	0x0018


	//----- nvinfo : EIATTR_PARAM_CBANK
	.align		4
        /*0068*/ 	.byte	0x04, 0x0a
        /*006a*/ 	.short	(.L_36 - .L_35)
	.align		4
.L_35:
        /*006c*/ 	.word	index@(.nv.constant0._Z15cuda_bitshufflePjS_ii)
        /*0070*/ 	.short	0x0380
        /*0072*/ 	.short	0x0018


	//----- nvinfo : EIATTR_SW_WAR
	.align		4
.L_36:
        /*0074*/ 	.byte	0x04, 0x36
        /*0076*/ 	.short	(.L_38 - .L_37)
.L_37:
        /*0078*/ 	.word	0x00000008
.L_38:


//--------------------- .nv.callgraph             --------------------------
	.section	.nv.callgraph,"",@"SHT_CUDA_CALLGRAPH"
	.align	4
	.sectionentsize	8
	.align		4
        /*0000*/ 	.word	0x00000000
	.align		4
        /*0004*/ 	.word	0xffffffff
	.align		4
        /*0008*/ 	.word	index@(_Z4testv)
	.align		4
        /*000c*/ 	.word	index@(vprintf)
	.align		4
        /*0010*/ 	.word	0x00000000
	.align		4
        /*0014*/ 	.word	0xfffffffe
	.align		4
        /*0018*/ 	.word	0x00000000
	.align		4
        /*001c*/ 	.word	0xfffffffd
	.align		4
        /*0020*/ 	.word	0x00000000
	.align		4
        /*0024*/ 	.word	0xfffffffc


//--------------------- .nv.constant4             --------------------------
	.section	.nv.constant4,"a",@progbits
	.align	8
	.align		8
.nv.constant4:
        /*0000*/ 	.dword	vprintf
	.align		8
        /*0008*/ 	.dword	$str


//--------------------- .text._Z4testv            --------------------------
	.section	.text._Z4testv,"ax",@progbits
	.align	128
        .global         _Z4testv
        .type           _Z4testv,@function
        .size           _Z4testv,(.L_x_7 - _Z4testv)
        .other          _Z4testv,@"STO_CUDA_ENTRY STV_DEFAULT"
_Z4testv:
.text._Z4testv:
[----:B------:R-:W0:Y:S01]  /*0000*/  LDC R1, c[0x0][0x37c] ;  /* 0x0000df00ff017b82 */ /* 0x000e220000000800 */
[----:B------:R-:W-:Y:S01]  /*0010*/  MOV R0, 0x0 ;  /* 0x0000000000007802 */ /* 0x000fe20000000f00 */
[----:B------:R-:W1:Y:S01]  /*0020*/  LDCU.64 UR4, c[0x4][0x8] ;  /* 0x01000100ff0477ac */ /* 0x000e620008000a00 */
[----:B------:R-:W-:-:S05]  /*0030*/  CS2R R6, SRZ ;  /* 0x0000000000067805 */ /* 0x000fca000001ff00 */
[----:B------:R2:W3:Y:S01]  /*0040*/  LDC.64 R2, c[0x4][R0] ;  /* 0x0100000000027b82 */ /* 0x0004e20000000a00 */
[----:B-1----:R-:W-:Y:S02]  /*0050*/  IMAD.U32 R4, RZ, RZ, UR4 ;  /* 0x00000004ff047e24 */ /* 0x002fe4000f8e00ff */
[----:B--2---:R-:W-:-:S07]  /*0060*/  IMAD.U32 R5, RZ, RZ, UR5 ;  /* 0x00000005ff057e24 */ /* 0x004fce000f8e00ff */
[----:B------:R-:W-:-:S07]  /*0070*/  LEPC R20, `(.L_x_0) ;  /* 0x000000001014794e */ /* 0x000fce0000000000 */
[----:B0--3--:R-:W-:Y:S05]  /*0080*/  CALL.ABS.NOINC R2 ;  /* 0x0000000002007343 */ /* 0x009fea0003c00000 */
.L_x_0:
[----:B------:R-:W-:Y:S05]  /*0090*/  EXIT ;  /* 0x000000000000794d */ /* 0x000fea0003800000 */
.L_x_1:
[----:B------:R-:W-:-:S00]  /*00a0*/  BRA `(.L_x_1) ;  /* 0xfffffffc00fc7947 */ /* 0x000fc0000383ffff */
[----:B------:R-:W-:-:S00]  /*00b0*/  NOP ;  /* 0x0000000000007918 */ /* 0x000fc00000000000 */
        /* <DEDUP_REMOVED lines=12> */
.L_x_7:


//--------------------- .text._Z15cuda_bitshufflePjS_ii --------------------------
	.section	.text._Z15cuda_bitshufflePjS_ii,"ax",@progbits
	.align	128
        .global         _Z15cuda_bitshufflePjS_ii
        .type           _Z15cuda_bitshufflePjS_ii,@function
        .size           _Z15cuda_bitshufflePjS_ii,(.L_x_8 - _Z15cuda_bitshufflePjS_ii)
        .other          _Z15cuda_bitshufflePjS_ii,@"STO_CUDA_ENTRY STV_DEFAULT"
_Z15cuda_bitshufflePjS_ii:
.text._Z15cuda_bitshufflePjS_ii:
[----:B------:R-:W-:Y:S01]  /*0000*/  LDC R1, c[0x0][0x37c] ;  /* 0x0000df00ff017b82 */ /* 0x000fe20000000800 */
[----:B------:R-:W0:Y:S07]  /*0010*/  S2R R0, SR_TID.X ;  /* 0x0000000000007919 */ /* 0x000e2e0000002100 */
[----:B------:R-:W0:Y:S01]  /*0020*/  S2UR UR4, SR_CTAID.X ;  /* 0x00000000000479c3 */ /* 0x000e220000002500 */
[----:B------:R-:W1:Y:S07]  /*0030*/  LDCU UR5, c[0x0][0x390] ;  /* 0x00007200ff0577ac */ /* 0x000e6e0008000800 */
[----:B------:R-:W0:Y:S02]  /*0040*/  LDC R5, c[0x0][0x360] ;  /* 0x0000d800ff057b82 */ /* 0x000e240000000800 */
[----:B0-----:R-:W-:-:S05]  /*0050*/  IMAD R5, R5, UR4, R0 ;  /* 0x0000000405057c24 */ /* 0x001fca000f8e0200 */
[----:B-1----:R-:W-:-:S13]  /*0060*/  ISETP.GE.AND P0, PT, R5, UR5, PT ;  /* 0x0000000505007c0c */ /* 0x002fda000bf06270 */
[----:B------:R-:W-:Y:S05]  /*0070*/  @P0 EXIT ;  /* 0x000000000000094d */ /* 0x000fea0003800000 */
[----:B------:R-:W0:Y:S01]  /*0080*/  LDCU UR7, c[0x0][0x394] ;  /* 0x00007280ff0777ac */ /* 0x000e220008000800 */
[----:B------:R-:W-:Y:S01]  /*0090*/  IMAD.MOV.U32 R7, RZ, RZ, RZ ;  /* 0x000000ffff077224 */ /* 0x000fe200078e00ff */
[----:B------:R-:W1:Y:S01]  /*00a0*/  LDCU.64 UR14, c[0x0][0x358] ;  /* 0x00006b00ff0e77ac */ /* 0x000e620008000a00 */
[----:B0-----:R-:W-:-:S09]  /*00b0*/  UISETP.GE.AND UP0, UPT, UR7, 0x1, UPT ;  /* 0x000000010700788c */ /* 0x001fd2000bf06270 */
[----:B-1----:R-:W-:Y:S05]  /*00c0*/  BRA.U !UP0, `(.L_x_2) ;  /* 0x0000000108c47547 */ /* 0x002fea000b800000 */
[----:B------:R-:W0:Y:S02]  /*00d0*/  LDC.64 R2, c[0x0][0x380] ;  /* 0x0000e000ff027b82 */ /* 0x000e240000000a00 */
[----:B0-----:R-:W-:-:S06]  /*00e0*/  IMAD.WIDE R2, R5, 0x4, R2 ;  /* 0x0000000405027825 */ /* 0x001fcc00078e0202 */
[----:B------:R0:W5:Y:S01]  /*00f0*/  LDG.E R2, desc[UR14][R2.64] ;  /* 0x0000000e02027981 */ /* 0x000162000c1e1900 */
[----:B------:R-:W-:Y:S01]  /*0100*/  UISETP.GE.U32.AND UP1, UPT, UR7, 0x4, UPT ;  /* 0x000000040700788c */ /* 0x000fe2000bf26070 */
[----:B------:R-:W-:Y:S01]  /*0110*/  IMAD.MOV.U32 R7, RZ, RZ, RZ ;  /* 0x000000ffff077224 */ /* 0x000fe200078e00ff */
[----:B------:R-:W-:Y:S01]  /*0120*/  ULOP3.LUT UR6, UR7, 0x3, URZ, 0xc0, !UPT ;  /* 0x0000000307067892 */ /* 0x000fe2000f8ec0ff */
[----:B------:R-:W-:-:S03]  /*0130*/  UMOV UR4, URZ ;  /* 0x000000ff00047c82 */ /* 0x000fc60008000000 */
[----:B------:R-:W-:-:S03]  /*0140*/  UISETP.NE.AND UP0, UPT, UR6, URZ, UPT ;  /* 0x000000ff0600728c */ /* 0x000fc6000bf05270 */
[----:B0-----:R-:W-:Y:S08]  /*0150*/  BRA.U !UP1, `(.L_x_3) ;  /* 0x0000000109707547 */ /* 0x001ff0000b800000 */
[----:B------:R-:W-:Y:S01]  /*0160*/  IMAD.MOV.U32 R7, RZ, RZ, RZ ;  /* 0x000000ffff077224 */ /* 0x000fe200078e00ff */
[----:B------:R-:W-:Y:S02]  /*0170*/  ULOP3.LUT UR4, UR7, 0x7ffffffc, URZ, 0xc0, !UPT ;  /* 0x7ffffffc07047892 */ /* 0x000fe4000f8ec0ff */
[----:B------:R-:W-:Y:S01]  /*0180*/  UIADD3 UR8, UPT, UPT, UR7, -0x2, URZ ;  /* 0xfffffffe07087890 */ /* 0x000fe2000fffe0ff */
[----:B------:R-:W-:-:S11]  /*0190*/  UMOV UR5, URZ ;  /* 0x000000ff00057c82 */ /* 0x000fd60008000000 */
.L_x_4:
[----:B------:R-:W-:Y:S02]  /*01a0*/  UIADD3 UR10, UPT, UPT, UR5, 0x1, URZ ;  /* 0x00000001050a7890 */ /* 0x000fe4000fffe0ff */
[--C-:B-----5:R-:W-:Y:S01]  /*01b0*/  SHF.R.U32.HI R0, RZ, UR5, R2.reuse ;  /* 0x00000005ff007c19 */ /* 0x120fe20008011602 */
[----:B------:R-:W-:Y:S02]  /*01c0*/  UIADD3 UR12, UPT, UPT, UR5, 0x2, URZ ;  /* 0x00000002050c7890 */ /* 0x000fe4000fffe0ff */
[----:B------:R-:W-:Y:S01]  /*01d0*/  UIADD3 UR13, UPT, UPT, UR5, 0x3, URZ ;  /* 0x00000003050d7890 */ /* 0x000fe2000fffe0ff */
[----:B------:R-:W-:Y:S01]  /*01e0*/  LOP3.LUT R0, R0, 0x1, RZ, 0xc0, !PT ;  /* 0x0000000100007812 */ /* 0x000fe200078ec0ff */
[----:B------:R-:W-:Y:S01]  /*01f0*/  UIADD3 UR9, UPT, UPT, UR8, 0x1, URZ ;  /* 0x0000000108097890 */ /* 0x000fe2000fffe0ff */
[--C-:B------:R-:W-:Y:S01]  /*0200*/  SHF.R.U32.HI R3, RZ, UR10, R2.reuse ;  /* 0x0000000aff037c19 */ /* 0x100fe20008011602 */
[----:B------:R-:W-:Y:S01]  /*0210*/  UIADD3 UR5, UPT, UPT, UR5, 0x4, URZ ;  /* 0x0000000405057890 */ /* 0x000fe2000fffe0ff */
[--C-:B------:R-:W-:Y:S01]  /*0220*/  SHF.R.U32.HI R4, RZ, UR12, R2.reuse ;  /* 0x0000000cff047c19 */ /* 0x100fe20008011602 */
[----:B------:R-:W-:Y:S01]  /*0230*/  UIADD3 UR11, UPT, UPT, UR8, -0x2, URZ ;  /* 0xfffffffe080b7890 */ /* 0x000fe2000fffe0ff */
[----:B------:R-:W-:Y:S01]  /*0240*/  LOP3.LUT R3, R3, 0x1, RZ, 0xc0, !PT ;  /* 0x0000000103037812 */ /* 0x000fe200078ec0ff */
[----:B------:R-:W-:Y:S01]  /*0250*/  UISETP.NE.AND UP1, UPT, UR5, UR4, UPT ;  /* 0x000000040500728c */ /* 0x000fe2000bf25270 */
[----:B------:R-:W-:Y:S01]  /*0260*/  SHF.R.U32.HI R6, RZ, UR13, R2 ;  /* 0x0000000dff067c19 */ /* 0x000fe20008011602 */
[----:B------:R-:W-:Y:S01]  /*0270*/  UIADD3 UR10, UPT, UPT, UR8, -0x1, URZ ;  /* 0xffffffff080a7890 */ /* 0x000fe2000fffe0ff */
[----:B------:R-:W-:-:S02]  /*0280*/  SHF.L.U32 R0, R0, UR9, RZ ;  /* 0x0000000900007c19 */ /* 0x000fc400080006ff */
[----:B------:R-:W-:Y:S01]  /*0290*/  SHF.L.U32 R3, R3, UR8, RZ ;  /* 0x0000000803037c19 */ /* 0x000fe200080006ff */
[----:B------:R-:W-:Y:S01]  /*02a0*/  UIADD3 UR8, UPT, UPT, UR8, -0x4, URZ ;  /* 0xfffffffc08087890 */ /* 0x000fe2000fffe0ff */
[----:B------:R-:W-:Y:S02]  /*02b0*/  LOP3.LUT R4, R4, 0x1, RZ, 0xc0, !PT ;  /* 0x0000000104047812 */ /* 0x000fe400078ec0ff */
[----:B------:R-:W-:Y:S02]  /*02c0*/  LOP3.LUT R6, R6, 0x1, RZ, 0xc0, !PT ;  /* 0x0000000106067812 */ /* 0x000fe400078ec0ff */
[----:B------:R-:W-:Y:S02]  /*02d0*/  LOP3.LUT R0, R3, R0, R7, 0xfe, !PT ;  /* 0x0000000003007212 */ /* 0x000fe400078efe07 */
[----:B------:R-:W-:Y:S02]  /*02e0*/  SHF.L.U32 R7, R4, UR10, RZ ;  /* 0x0000000a04077c19 */ /* 0x000fe400080006ff */
[----:B------:R-:W-:-:S04]  /*02f0*/  SHF.L.U32 R6, R6, UR11, RZ ;  /* 0x0000000b06067c19 */ /* 0x000fc800080006ff */
[----:B------:R-:W-:Y:S01]  /*0300*/  LOP3.LUT R7, R6, R7, R0, 0xfe, !PT ;  /* 0x0000000706077212 */ /* 0x000fe200078efe00 */
[----:B------:R-:W-:Y:S06]  /*0310*/  BRA.U UP1, `(.L_x_4) ;  /* 0xfffffffd01a07547 */ /* 0x000fec000b83ffff */
.L_x_3:
[----:B------:R-:W-:Y:S05]  /*0320*/  BRA.U !UP0, `(.L_x_2) ;  /* 0x00000001082c7547 */ /* 0x000fea000b800000 */
[----:B------:R-:W-:Y:S02]  /*0330*/  UIADD3 UR5, UPT, UPT, -UR4, UR7, URZ ;  /* 0x0000000704057290 */ /* 0x000fe4000fffe1ff */
[----:B------:R-:W-:-:S12]  /*0340*/  UIADD3 UR6, UPT, UPT, -UR6, URZ, URZ ;  /* 0x000000ff06067290 */ /* 0x000fd8000fffe1ff */
.L_x_5:
[----:B------:R-:W-:Y:S01]  /*0350*/  UIADD3 UR6, UPT, UPT, UR6, 0x1, URZ ;  /* 0x0000000106067890 */ /* 0x000fe2000fffe0ff */
[----:B-----5:R-:W-:Y:S01]  /*0360*/  SHF.R.U32.HI R0, RZ, UR4, R2 ;  /* 0x00000004ff007c19 */ /* 0x020fe20008011602 */
[----:B------:R-:W-:Y:S02]  /*0370*/  UIADD3 UR5, UPT, UPT, UR5, -0x1, URZ ;  /* 0xffffffff05057890 */ /* 0x000fe4000fffe0ff */
[----:B------:R-:W-:Y:S01]  /*0380*/  UISETP.NE.AND UP0, UPT, UR6, URZ, UPT ;  /* 0x000000ff0600728c */ /* 0x000fe2000bf05270 */
[----:B------:R-:W-:Y:S01]  /*0390*/  LOP3.LUT R0, R0, 0x1, RZ, 0xc0, !PT ;  /* 0x0000000100007812 */ /* 0x000fe200078ec0ff */
[----:B------:R-:W-:-:S03]  /*03a0*/  UIADD3 UR4, UPT, UPT, UR4, 0x1, URZ ;  /* 0x0000000104047890 */ /* 0x000fc6000fffe0ff */
[----:B------:R-:W-:-:S04]  /*03b0*/  SHF.L.U32 R0, R0, UR5, RZ ;  /* 0x0000000500007c19 */ /* 0x000fc800080006ff */
[----:B------:R-:W-:Y:S01]  /*03c0*/  LOP3.LUT R7, R0, R7, RZ, 0xfc, !PT ;  /* 0x0000000700077212 */ /* 0x000fe200078efcff */
[----:B------:R-:W-:Y:S06]  /*03d0*/  BRA.U UP0, `(.L_x_5) ;  /* 0xfffffffd00dc7547 */ /* 0x000fec000b83ffff */
.L_x_2:
[----:B-----5:R-:W0:Y:S02]  /*03e0*/  LDC.64 R2, c[0x0][0x388] ;  /* 0x0000e200ff027b82 */ /* 0x020e240000000a00 */
[----:B0-----:R-:W-:-:S05]  /*03f0*/  IMAD.WIDE R2, R5, 0x4, R2 ;  /* 0x0000000405027825 */ /* 0x001fca00078e0202 */
[----:B------:R-:W-:Y:S01]  /*0400*/  STG.E desc[UR14][R2.64], R7 ;  /* 0x0000000702007986 */ /* 0x000fe2000c10190e */
[----:B------:R-:W-:Y:S05]  /*0410*/  EXIT ;  /* 0x000000000000794d */ /* 0x000fea0003800000 */
.L_x_6:
        /* <DEDUP_REMOVED lines=14> */
.L_x_8:


//--------------------- .nv.global.init           --------------------------
	.section	.nv.global.init,"aw",@progbits
.nv.global.init:
	.type		$str,@object
	.size		$str,(.L_0 - $str)
$str:
        /*0000*/ 	.byte	0x48, 0x65, 0x6c, 0x6c, 0x6f, 0x20, 0x66, 0x72, 0x6f, 0x6d, 0x20, 0x43, 0x55, 0x44, 0x41, 0x0a
        /*0010*/ 	.byte	0x00
.L_0:


//--------------------- .nv.shared.reserved.0     --------------------------
	.section	.nv.shared.reserved.0,"aw",@nobits
	.weak		__nv_reservedSMEM_offset_0_alias
	.size		__nv_reservedSMEM_offset_0_alias, 0, 64
	.other		__nv_reservedSMEM_offset_0_alias,@"STO_CUDA_RESERVED_SHARED STV_DEFAULT"
__nv_reservedSMEM_offset_0_alias:
	.zero		0
	.zero		64


//--------------------- .nv.constant0._Z4testv    --------------------------
	.section	.nv.constant0._Z4testv,"a",@progbits
	.sectionflags	@""
	.align	4
.nv.constant0._Z4testv:
	.zero		896


//--------------------- .nv.constant0._Z15cuda_bitshufflePjS_ii --------------------------
	.section	.nv.constant0._Z15cuda_bitshufflePjS_ii,"a",@progbits
	.sectionflags	@""
	.align	4
.nv.constant0._Z15cuda_bitshufflePjS_ii:
	.zero		920


//--------------------- SYMBOLS --------------------------

	.type		.nv.reservedSmem.offset0,@object
	.size		.nv.reservedSmem.offset0,0x4
	.type		vprintf,@function
